	.headerflags	@"EF_CUDA_TEXMODE_UNIFIED EF_CUDA_64BIT_ADDRESS EF_CUDA_ACCELERATORS EF_CUDA_SM90 EF_CUDA_VIRTUAL_SM(EF_CUDA_SM90)"
	.elftype	@"ET_EXEC"


//--------------------- .nv.info                  --------------------------
	.section	.nv.info,"",@"SHT_CUDA_INFO"
	.align	4


	//----- nvinfo : EIATTR_REGCOUNT
	.align		4
        /*0000*/ 	.byte	0x04, 0x2f
        /*0002*/ 	.short	(.L_1 - .L_0)
	.align		4
.L_0:
        /*0004*/ 	.word	index@(triton_poi_fused_convolution_relu_6)
        /*0008*/ 	.word	0x00000030


	//----- nvinfo : EIATTR_MIN_STACK_SIZE
	.align		4
.L_1:
        /*000c*/ 	.byte	0x04, 0x12
        /*000e*/ 	.short	(.L_3 - .L_2)
	.align		4
.L_2:
        /*0010*/ 	.word	index@(triton_poi_fused_convolution_relu_6)
        /*0014*/ 	.word	0x00000000


	//----- nvinfo : EIATTR_FRAME_SIZE
	.align		4
.L_3:
        /*0018*/ 	.byte	0x04, 0x11
        /*001a*/ 	.short	(.L_5 - .L_4)
	.align		4
.L_4:
        /*001c*/ 	.word	index@(triton_poi_fused_convolution_relu_6)
        /*0020*/ 	.word	0x00000000


	//----- nvinfo : EIATTR_MIN_STACK_SIZE
	.align		4
.L_5:
        /*0024*/ 	.byte	0x04, 0x12
        /*0026*/ 	.short	(.L_7 - .L_6)
	.align		4
.L_6:
        /*0028*/ 	.word	index@(triton_poi_fused_convolution_relu_6)
        /*002c*/ 	.word	0x00000000
.L_7:


//--------------------- .nv.info.triton_poi_fused_convolution_relu_6 --------------------------
	.section	.nv.info.triton_poi_fused_convolution_relu_6,"",@"SHT_CUDA_INFO"
	.sectionflags	@""
	.align	4


	//----- nvinfo : EIATTR_CUDA_API_VERSION
	.align		4
        /*0000*/ 	.byte	0x04, 0x37
        /*0002*/ 	.short	(.L_9 - .L_8)
.L_8:
        /*0004*/ 	.word	0x0000007c


	//----- nvinfo : EIATTR_KPARAM_INFO
	.align		4
.L_9:
        /*0008*/ 	.byte	0x04, 0x17
        /*000a*/ 	.short	(.L_11 - .L_10)
.L_10:
        /*000c*/ 	.word	0x00000000
        /*0010*/ 	.short	0x0005
        /*0012*/ 	.short	0x0024
        /*0014*/ 	.byte	0x00, 0xf0, 0x11, 0x00


	//----- nvinfo : EIATTR_KPARAM_INFO
	.align		4
.L_11:
        /*0018*/ 	.byte	0x04, 0x17
        /*001a*/ 	.short	(.L_13 - .L_12)
.L_12:
        /*001c*/ 	.word	0x00000000
        /*0020*/ 	.short	0x0004
        /*0022*/ 	.short	0x0020
        /*0024*/ 	.byte	0x00, 0xf0, 0x11, 0x00


	//----- nvinfo : EIATTR_KPARAM_INFO
	.align		4
.L_13:
        /*0028*/ 	.byte	0x04, 0x17
        /*002a*/ 	.short	(.L_15 - .L_14)
.L_14:
        /*002c*/ 	.word	0x00000000
        /*0030*/ 	.short	0x0003
        /*0032*/ 	.short	0x0018
        /*0034*/ 	.byte	0x00, 0xf4, 0x21, 0x00


	//----- nvinfo : EIATTR_KPARAM_INFO
	.align		4
.L_15:
        /*0038*/ 	.byte	0x04, 0x17
        /*003a*/ 	.short	(.L_17 - .L_16)
.L_16:
        /*003c*/ 	.word	0x00000000
        /*0040*/ 	.short	0x0002
        /*0042*/ 	.short	0x0010
        /*0044*/ 	.byte	0x00, 0xf4, 0x21, 0x00


	//----- nvinfo : EIATTR_KPARAM_INFO
	.align		4
.L_17:
        /*0048*/ 	.byte	0x04, 0x17
        /*004a*/ 	.short	(.L_19 - .L_18)
.L_18:
        /*004c*/ 	.word	0x00000000
        /*0050*/ 	.short	0x0001
        /*0052*/ 	.short	0x0008
        /*0054*/ 	.byte	0x00, 0xf4, 0x21, 0x00


	//----- nvinfo : EIATTR_KPARAM_INFO
	.align		4
.L_19:
        /*0058*/ 	.byte	0x04, 0x17
        /*005a*/ 	.short	(.L_21 - .L_20)
.L_20:
        /*005c*/ 	.word	0x00000000
        /*0060*/ 	.short	0x0000
        /*0062*/ 	.short	0x0000
        /*0064*/ 	.byte	0x00, 0xf4, 0x21, 0x00


	//----- nvinfo : EIATTR_SPARSE_MMA_MASK
	.align		4
.L_21:
        /*0068*/ 	.byte	0x03, 0x50
        /*006a*/ 	.short	0x0000


	//----- nvinfo : EIATTR_MAXREG_COUNT
	.align		4
        /*006c*/ 	.byte	0x03, 0x1b
        /*006e*/ 	.short	0x00ff


	//----- nvinfo : EIATTR_EXIT_INSTR_OFFSETS
	.align		4
        /*0070*/ 	.byte	0x04, 0x1c
        /*0072*/ 	.short	(.L_23 - .L_22)


	//   ....[0]....
.L_22:
        /*0074*/ 	.word	0x00000c20


	//   ....[1]....
        /*0078*/ 	.word	0x00000c40


	//----- nvinfo : EIATTR_REQNTID
	.align		4
.L_23:
        /*007c*/ 	.byte	0x04, 0x10
        /*007e*/ 	.short	(.L_25 - .L_24)
.L_24:
        /*0080*/ 	.word	0x00000100
        /*0084*/ 	.word	0x00000001
        /*0088*/ 	.word	0x00000001


	//----- nvinfo : EIATTR_CBANK_PARAM_SIZE
	.align		4
.L_25:
        /*008c*/ 	.byte	0x03, 0x19
        /*008e*/ 	.short	0x0028


	//----- nvinfo : EIATTR_PARAM_CBANK
	.align		4
        /*0090*/ 	.byte	0x04, 0x0a
        /*0092*/ 	.short	(.L_27 - .L_26)
	.align		4
.L_26:
        /*0094*/ 	.word	index@(.nv.constant0.triton_poi_fused_convolution_relu_6)
        /*0098*/ 	.short	0x0210
        /*009a*/ 	.short	0x0028


	//----- nvinfo : EIATTR_SW_WAR
	.align		4
.L_27:
        /*009c*/ 	.byte	0x04, 0x36
        /*009e*/ 	.short	(.L_29 - .L_28)
.L_28:
        /*00a0*/ 	.word	0x00000008
.L_29:


//--------------------- .nv.callgraph             --------------------------
	.section	.nv.callgraph,"",@"SHT_CUDA_CALLGRAPH"
	.align	4
	.sectionentsize	8
	.align		4
        /*0000*/ 	.word	0x00000000
	.align		4
        /*0004*/ 	.word	0xffffffff
	.align		4
        /*0008*/ 	.word	0x00000000
	.align		4
        /*000c*/ 	.word	0xfffffffe
	.align		4
        /*0010*/ 	.word	0x00000000
	.align		4
        /*0014*/ 	.word	0xfffffffd
	.align		4
        /*0018*/ 	.word	0x00000000
	.align		4
        /*001c*/ 	.word	0xfffffffc


//--------------------- .text.triton_poi_fused_convolution_relu_6 --------------------------
	.section	.text.triton_poi_fused_convolution_relu_6,"ax",@progbits
	.sectionflags	@"SHF_BARRIERS=1"
	.align	128
        .global         triton_poi_fused_convolution_relu_6
        .type           triton_poi_fused_convolution_relu_6,@function
        .size           triton_poi_fused_convolution_relu_6,(.L_x_1 - triton_poi_fused_convolution_relu_6)
        .other          triton_poi_fused_convolution_relu_6,@"STO_CUDA_ENTRY STV_DEFAULT"
triton_poi_fused_convolution_relu_6:
.text.triton_poi_fused_convolution_relu_6:
[----:B------:R-:W0:Y:S01]  /*0000*/  LDC R1, c[0x0][0x28] ;  /* 0x00000a00ff017b82 */ /* 0x000e220000000800 */
[----:B------:R-:W1:Y:S07]  /*0010*/  S2R R7, SR_TID.X ;  /* 0x0000000000077919 */ /* 0x000e6e0000002100 */
[----:B------:R-:W2:Y:S01]  /*0020*/  LDC.64 R28, c[0x0][0x210] ;  /* 0x00008400ff1c7b82 */ /* 0x000ea20000000a00 */
[----:B------:R-:W-:Y:S02]  /*0030*/  CS2R R20, SRZ ;  /* 0x0000000000147805 */ /* 0x000fe4000001ff00 */
[----:B------:R-:W-:Y:S01]  /*0040*/  CS2R R22, SRZ ;  /* 0x0000000000167805 */ /* 0x000fe2000001ff00 */
[----:B------:R-:W3:Y:S01]  /*0050*/  S2R R41, SR_CTAID.Y ;  /* 0x0000000000297919 */ /* 0x000ee20000002600 */
[----:B------:R-:W-:Y:S01]  /*0060*/  ULDC.64 UR6, c[0x0][0x208] ;  /* 0x0000820000067ab9 */ /* 0x000fe20000000a00 */
[----:B------:R-:W-:-:S02]  /*0070*/  CS2R R24, SRZ ;  /* 0x0000000000187805 */ /* 0x000fc4000001ff00 */
[----:B------:R-:W-:Y:S01]  /*0080*/  CS2R R26, SRZ ;  /* 0x00000000001a7805 */ /* 0x000fe2000001ff00 */
[----:B------:R-:W4:Y:S01]  /*0090*/  S2R R5, SR_CTAID.X ;  /* 0x0000000000057919 */ /* 0x000f220000002500 */
[----:B------:R-:W-:Y:S02]  /*00a0*/  CS2R R16, SRZ ;  /* 0x0000000000107805 */ /* 0x000fe4000001ff00 */
[----:B------:R-:W-:Y:S02]  /*00b0*/  CS2R R18, SRZ ;  /* 0x0000000000127805 */ /* 0x000fe4000001ff00 */
[----:B-1----:R-:W-:Y:S01]  /*00c0*/  SHF.R.U32.HI R30, RZ, 0x2, R7 ;  /* 0x00000002ff1e7819 */ /* 0x002fe20000011607 */
[----:B------:R-:W-:Y:S02]  /*00d0*/  IMAD.SHL.U32 R6, R7, 0x4, RZ ;  /* 0x0000000407067824 */ /* 0x000fe400078e00ff */
[----:B---3--:R-:W-:Y:S01]  /*00e0*/  IMAD.SHL.U32 R41, R41, 0x10, RZ ;  /* 0x0000001029297824 */ /* 0x008fe200078e00ff */
[----:B------:R-:W-:-:S04]  /*00f0*/  SGXT.U32 R30, R30, 0x6 ;  /* 0x000000061e1e781a */ /* 0x000fc80000000000 */
[----:B------:R-:W-:Y:S02]  /*0100*/  LOP3.LUT R0, R41, 0xc, R6, 0xf8, !PT ;  /* 0x0000000c29007812 */ /* 0x000fe400078ef806 */
[----:B----4-:R-:W-:-:S03]  /*0110*/  PRMT R2, R30, 0x6540, R5 ;  /* 0x000065401e027816 */ /* 0x010fc60000000005 */
[----:B------:R-:W-:Y:S01]  /*0120*/  IMAD.HI R3, R0, 0x2aaaaaab, RZ ;  /* 0x2aaaaaab00037827 */ /* 0x000fe200078e02ff */
[C---:B------:R-:W-:Y:S02]  /*0130*/  LOP3.LUT R8, R2.reuse, 0x40, RZ, 0xfc, !PT ;  /* 0x0000004002087812 */ /* 0x040fe400078efcff */
[----:B------:R-:W-:Y:S02]  /*0140*/  LOP3.LUT R10, R2, 0xc0, RZ, 0xfc, !PT ;  /* 0x000000c0020a7812 */ /* 0x000fe400078efcff */
[----:B------:R-:W-:Y:S02]  /*0150*/  ISETP.GE.AND P2, PT, R8, 0x400, PT ;  /* 0x000004000800780c */ /* 0x000fe40003f46270 */
[----:B------:R-:W-:Y:S01]  /*0160*/  SHF.R.U32.HI R4, RZ, 0x1f, R3 ;  /* 0x0000001fff047819 */ /* 0x000fe20000011603 */
[----:B------:R-:W1:Y:S01]  /*0170*/  LDC.64 R8, c[0x0][0x218] ;  /* 0x00008600ff087b82 */ /* 0x000e620000000a00 */
[----:B------:R-:W-:Y:S02]  /*0180*/  ISETP.GE.AND P5, PT, R2, 0x400, PT ;  /* 0x000004000200780c */ /* 0x000fe40003fa6270 */
[----:B------:R-:W-:-:S02]  /*0190*/  LEA.HI.SX32 R3, R3, R4, 0x19 ;  /* 0x0000000403037211 */ /* 0x000fc400078fcaff */
[----:B------:R-:W-:-:S03]  /*01a0*/  ISETP.GE.AND P0, PT, R10, 0x400, PT ;  /* 0x000004000a00780c */ /* 0x000fc60003f06270 */
[----:B------:R-:W-:Y:S01]  /*01b0*/  IMAD R4, R3, -0x300, R0 ;  /* 0xfffffd0003047824 */ /* 0x000fe200078e0200 */
[----:B------:R-:W-:-:S03]  /*01c0*/  LOP3.LUT R0, R2, 0x80, RZ, 0xfc, !PT ;  /* 0x0000008002007812 */ /* 0x000fc600078efcff */
[----:B------:R-:W-:Y:S01]  /*01d0*/  IMAD R3, R3, 0xc0000, R4 ;  /* 0x000c000003037824 */ /* 0x000fe200078e0204 */
[----:B------:R-:W-:-:S03]  /*01e0*/  ISETP.GE.AND P1, PT, R0, 0x400, PT ;  /* 0x000004000000780c */ /* 0x000fc60003f26270 */
[----:B------:R-:W-:-:S04]  /*01f0*/  IMAD R0, R2, 0x300, R3 ;  /* 0x0000030002007824 */ /* 0x000fc800078e0203 */
[C---:B------:R-:W-:Y:S02]  /*0200*/  VIADD R2, R0.reuse, 0xc000 ;  /* 0x0000c00000027836 */ /* 0x040fe40000000000 */
[----:B--2---:R-:W-:-:S04]  /*0210*/  IMAD.WIDE R32, R0, 0x4, R28 ;  /* 0x0000000400207825 */ /* 0x004fc800078e021c */
[----:B-1----:R-:W-:Y:S01]  /*0220*/  IMAD.WIDE R8, R4, 0x4, R8 ;  /* 0x0000000404087825 */ /* 0x002fe200078e0208 */
[----:B------:R1:W2:Y:S03]  /*0230*/  @!P5 LDG.E.EL.128 R24, desc[UR6][R32.64] ;  /* 0x000000062018d981 */ /* 0x0002a6000c2e1d00 */
[--C-:B------:R-:W-:Y:S02]  /*0240*/  IMAD.WIDE R34, R2, 0x4, R28.reuse ;  /* 0x0000000402227825 */ /* 0x100fe400078e021c */
[----:B------:R-:W3:Y:S02]  /*0250*/  LDG.E.EL.128 R8, desc[UR6][R8.64] ;  /* 0x0000000608087981 */ /* 0x000ee4000c2e1d00 */
[C---:B------:R-:W-:Y:S02]  /*0260*/  VIADD R3, R0.reuse, 0x18000 ;  /* 0x0001800000037836 */ /* 0x040fe40000000000 */
[----:B------:R-:W3:Y:S01]  /*0270*/  @!P2 LDG.E.EL.128 R20, desc[UR6][R34.64] ;  /* 0x000000062214a981 */ /* 0x000ee2000c2e1d00 */
[----:B------:R-:W-:Y:S01]  /*0280*/  VIADD R4, R0, 0x24000 ;  /* 0x0002400000047836 */ /* 0x000fe20000000000 */
[----:B------:R-:W-:Y:S01]  /*0290*/  CS2R R12, SRZ ;  /* 0x00000000000c7805 */ /* 0x000fe2000001ff00 */
[----:B------:R-:W-:Y:S01]  /*02a0*/  IMAD.WIDE R36, R3, 0x4, R28 ;  /* 0x0000000403247825 */ /* 0x000fe200078e021c */
[----:B------:R-:W-:-:S03]  /*02b0*/  CS2R R14, SRZ ;  /* 0x00000000000e7805 */ /* 0x000fc6000001ff00 */
[----:B------:R-:W-:Y:S01]  /*02c0*/  IMAD.WIDE R28, R4, 0x4, R28 ;  /* 0x00000004041c7825 */ /* 0x000fe200078e021c */
[----:B------:R-:W4:Y:S04]  /*02d0*/  @!P1 LDG.E.EL.128 R16, desc[UR6][R36.64] ;  /* 0x0000000624109981 */ /* 0x000f28000c2e1d00 */
[----:B------:R5:W4:Y:S01]  /*02e0*/  @!P0 LDG.E.EL.128 R12, desc[UR6][R28.64] ;  /* 0x000000061c0c8981 */ /* 0x000b22000c2e1d00 */
[----:B------:R-:W5:Y:S01]  /*02f0*/  S2UR UR5, SR_CgaCtaId ;  /* 0x00000000000579c3 */ /* 0x000f620000008800 */
[----:B-1----:R-:W-:Y:S01]  /*0300*/  SHF.R.U32.HI R32, RZ, 0x6, R7 ;  /* 0x00000006ff207819 */ /* 0x002fe20000011607 */
[----:B------:R-:W-:Y:S01]  /*0310*/  IMAD.SHL.U32 R7, R7, 0x400, RZ ;  /* 0x0000040007077824 */ /* 0x000fe200078e00ff */
[----:B------:R-:W-:-:S04]  /*0320*/  UMOV UR4, 0x400 ;  /* 0x0000040000047882 */ /* 0x000fc80000000000 */
[----:B------:R-:W-:Y:S02]  /*0330*/  LOP3.LUT R7, R7, 0xc00, RZ, 0xc0, !PT ;  /* 0x00000c0007077812 */ /* 0x000fe400078ec0ff */
[----:B------:R-:W-:Y:S02]  /*0340*/  SGXT.U32 R32, R32, 0x2 ;  /* 0x000000022020781a */ /* 0x000fe40000000000 */
[C---:B------:R-:W-:Y:S02]  /*0350*/  LOP3.LUT R33, R7.reuse, R30, RZ, 0xfc, !PT ;  /* 0x0000001e07217212 */ /* 0x040fe400078efcff */
[C---:B------:R-:W-:Y:S02]  /*0360*/  LOP3.LUT R30, R7.reuse, 0x100, RZ, 0xfc, !PT ;  /* 0x00000100071e7812 */ /* 0x040fe400078efcff */
[C---:B0----5:R-:W-:Y:S02]  /*0370*/  LOP3.LUT R29, R7.reuse, 0x200, RZ, 0xfc, !PT ;  /* 0x00000200071d7812 */ /* 0x061fe400078efcff */
[----:B------:R-:W-:Y:S01]  /*0380*/  LOP3.LUT R31, R7, 0x300, RZ, 0xfc, !PT ;  /* 0x00000300071f7812 */ /* 0x000fe200078efcff */
[----:B------:R-:W-:Y:S01]  /*0390*/  UPRMT UR4, UR5, 0x654, UR4 ;  /* 0x0000065405047896 */ /* 0x000fe20008000004 */
[----:B------:R-:W-:-:S05]  /*03a0*/  LOP3.LUT R41, R41, R32, RZ, 0xfc, !PT ;  /* 0x0000002029297212 */ /* 0x000fca00078efcff */
[----:B------:R-:W-:Y:S02]  /*03b0*/  LEA.HI R28, R7, UR4, RZ, 0x1a ;  /* 0x00000004071c7c11 */ /* 0x000fe4000f8fd0ff */
[----:B------:R-:W-:Y:S02]  /*03c0*/  LEA.HI R30, R30, UR4, RZ, 0x1a ;  /* 0x000000041e1e7c11 */ /* 0x000fe4000f8fd0ff */
[----:B------:R-:W-:Y:S02]  /*03d0*/  LEA.HI R32, R29, UR4, RZ, 0x1a ;  /* 0x000000041d207c11 */ /* 0x000fe4000f8fd0ff */
[----:B------:R-:W-:Y:S01]  /*03e0*/  LEA.HI R34, R31, UR4, RZ, 0x1a ;  /* 0x000000041f227c11 */ /* 0x000fe2000f8fd0ff */
[C---:B------:R-:W-:Y:S02]  /*03f0*/  IMAD R29, R33.reuse, 0x4, R28 ;  /* 0x00000004211d7824 */ /* 0x040fe400078e021c */
[C---:B------:R-:W-:Y:S02]  /*0400*/  IMAD R28, R33.reuse, 0x4, R30 ;  /* 0x00000004211c7824 */ /* 0x040fe400078e021e */
[----:B------:R-:W-:-:S02]  /*0410*/  IMAD R30, R33, 0x4, R32 ;  /* 0x00000004211e7824 */ /* 0x000fc400078e0220 */
[----:B------:R-:W-:Y:S01]  /*0420*/  IMAD R33, R33, 0x4, R34 ;  /* 0x0000000421217824 */ /* 0x000fe200078e0222 */
[----:B------:R-:W-:Y:S01]  /*0430*/  LOP3.LUT R40, R6, 0x3fc, RZ, 0xc0, !PT ;  /* 0x000003fc06287812 */ /* 0x000fe200078ec0ff */
[C---:B---3--:R-:W-:Y:S01]  /*0440*/  FADD R36, R8.reuse, R20 ;  /* 0x0000001408247221 */ /* 0x048fe20000000000 */
[----:B------:R-:W-:Y:S01]  /*0450*/  FSETP.GEU.AND P4, PT, R8, -R20, PT ;  /* 0x800000140800720b */ /* 0x000fe20003f8e000 */
[----:B------:R-:W-:-:S03]  /*0460*/  FADD R35, R9, R21 ;  /* 0x0000001509237221 */ /* 0x000fc60000000000 */
[----:B------:R-:W-:Y:S02]  /*0470*/  SEL R20, R36, RZ, P4 ;  /* 0x000000ff24147207 */ /* 0x000fe40002000000 */
[C---:B------:R-:W-:Y:S01]  /*0480*/  FSETP.GEU.AND P4, PT, R9.reuse, -R21, PT ;  /* 0x800000150900720b */ /* 0x040fe20003f8e000 */
[----:B--2---:R-:W-:Y:S01]  /*0490*/  FADD R34, R8, R24 ;  /* 0x0000001808227221 */ /* 0x004fe20000000000 */
[----:B------:R-:W-:Y:S02]  /*04a0*/  FADD R7, R9, R25 ;  /* 0x0000001909077221 */ /* 0x000fe40000000000 */
[----:B------:R-:W-:Y:S02]  /*04b0*/  SEL R21, R35, RZ, P4 ;  /* 0x000000ff23157207 */ /* 0x000fe40002000000 */
[----:B------:R-:W-:Y:S01]  /*04c0*/  FSETP.GEU.AND P4, PT, R9, -R25, PT ;  /* 0x800000190900720b */ /* 0x000fe20003f8e000 */
[----:B------:R-:W-:Y:S03]  /*04d0*/  STS [R29], R34 ;  /* 0x000000221d007388 */ /* 0x000fe60000000800 */
[----:B------:R-:W-:Y:S01]  /*04e0*/  SEL R25, R7, RZ, P4 ;  /* 0x000000ff07197207 */ /* 0x000fe20002000000 */
[----:B------:R0:W-:Y:S01]  /*04f0*/  STS [R28+0x400], R7 ;  /* 0x000400071c007388 */ /* 0x0001e20000000800 */
[C---:B------:R-:W-:Y:S01]  /*0500*/  FSETP.GEU.AND P4, PT, R10.reuse, -R22, PT ;  /* 0x800000160a00720b */ /* 0x040fe20003f8e000 */
[----:B------:R-:W-:Y:S01]  /*0510*/  FADD R38, R11, R23 ;  /* 0x000000170b267221 */ /* 0x000fe20000000000 */
[C---:B0-----:R-:W-:Y:S01]  /*0520*/  FADD R7, R10.reuse, R22 ;  /* 0x000000160a077221 */ /* 0x041fe20000000000 */
[----:B------:R-:W-:-:S04]  /*0530*/  FADD R31, R10, R26 ;  /* 0x0000001a0a1f7221 */ /* 0x000fc80000000000 */
[----:B------:R-:W-:Y:S02]  /*0540*/  SEL R22, R7, RZ, P4 ;  /* 0x000000ff07167207 */ /* 0x000fe40002000000 */
[C---:B------:R-:W-:Y:S01]  /*0550*/  FSETP.GEU.AND P4, PT, R11.reuse, -R23, PT ;  /* 0x800000170b00720b */ /* 0x040fe20003f8e000 */
[----:B------:R-:W-:Y:S01]  /*0560*/  FADD R32, R11, R27 ;  /* 0x0000001b0b207221 */ /* 0x000fe20000000000 */
[----:B------:R-:W-:Y:S02]  /*0570*/  FSETP.GEU.AND P3, PT, R8, -R24, PT ;  /* 0x800000180800720b */ /* 0x000fe40003f6e000 */
[----:B------:R-:W-:Y:S02]  /*0580*/  SEL R23, R38, RZ, P4 ;  /* 0x000000ff26177207 */ /* 0x000fe40002000000 */
[----:B------:R-:W-:Y:S01]  /*0590*/  FSETP.GEU.AND P4, PT, R10, -R26, PT ;  /* 0x8000001a0a00720b */ /* 0x000fe20003f8e000 */
[----:B------:R0:W-:Y:S01]  /*05a0*/  STS [R30+0x800], R31 ;  /* 0x0008001f1e007388 */ /* 0x0001e20000000800 */
[C---:B----4-:R-:W-:Y:S01]  /*05b0*/  FSETP.GEU.AND P6, PT, R8.reuse, -R16, PT ;  /* 0x800000100800720b */ /* 0x050fe20003fce000 */
[----:B------:R-:W-:Y:S01]  /*05c0*/  FADD R16, R8, R16 ;  /* 0x0000001008107221 */ /* 0x000fe20000000000 */
[----:B------:R-:W-:Y:S01]  /*05d0*/  SEL R24, R34, RZ, P3 ;  /* 0x000000ff22187207 */ /* 0x000fe20001800000 */
[----:B------:R-:W-:Y:S01]  /*05e0*/  STS [R33+0xc00], R32 ;  /* 0x000c002021007388 */ /* 0x000fe20000000800 */
[C---:B------:R-:W-:Y:S01]  /*05f0*/  FSETP.GEU.AND P3, PT, R8.reuse, -R12, PT ;  /* 0x8000000c0800720b */ /* 0x040fe20003f6e000 */
[----:B------:R-:W-:Y:S01]  /*0600*/  FADD R37, R9, R17 ;  /* 0x0000001109257221 */ /* 0x000fe20000000000 */
[----:B------:R-:W-:Y:S01]  /*0610*/  SEL R26, R31, RZ, P4 ;  /* 0x000000ff1f1a7207 */ /* 0x000fe20002000000 */
[----:B------:R1:W-:Y:S01]  /*0620*/  STS [R29+0x100], R36 ;  /* 0x000100241d007388 */ /* 0x0003e20000000800 */
[----:B------:R-:W-:Y:S01]  /*0630*/  FADD R8, R8, R12 ;  /* 0x0000000c08087221 */ /* 0x000fe20000000000 */
[----:B0-----:R-:W-:Y:S01]  /*0640*/  SHF.R.U32.HI R31, RZ, 0x8, R6 ;  /* 0x00000008ff1f7819 */ /* 0x001fe20000011606 */
[----:B------:R-:W-:Y:S01]  /*0650*/  FADD R12, R11, R19 ;  /* 0x000000130b0c7221 */ /* 0x000fe20000000000 */
[----:B------:R-:W-:Y:S01]  /*0660*/  STS [R28+0x500], R35 ;  /* 0x000500231c007388 */ /* 0x000fe20000000800 */
[----:B------:R-:W-:-:S03]  /*0670*/  LOP3.LUT R34, R6, 0xfc, RZ, 0xc0, !PT ;  /* 0x000000fc06227812 */ /* 0x000fc600078ec0ff */
[----:B------:R0:W-:Y:S01]  /*0680*/  STS [R30+0x900], R7 ;  /* 0x000900071e007388 */ /* 0x0001e20000000800 */
[----:B-1----:R-:W-:-:S03]  /*0690*/  FADD R36, R10, R18 ;  /* 0x000000120a247221 */ /* 0x002fc60000000000 */
[----:B------:R1:W-:Y:S01]  /*06a0*/  STS [R33+0xd00], R38 ;  /* 0x000d002621007388 */ /* 0x0003e20000000800 */
[----:B------:R-:W-:-:S03]  /*06b0*/  SGXT.U32 R31, R31, 0x2 ;  /* 0x000000021f1f781a */ /* 0x000fc60000000000 */
[----:B------:R-:W-:Y:S01]  /*06c0*/  STS [R29+0x200], R16 ;  /* 0x000200101d007388 */ /* 0x000fe20000000800 */
[----:B------:R-:W-:-:S03]  /*06d0*/  PRMT R34, R34, 0x6540, R5 ;  /* 0x0000654022227816 */ /* 0x000fc60000000005 */
[----:B------:R-:W-:Y:S01]  /*06e0*/  STS [R28+0x600], R37 ;  /* 0x000600251c007388 */ /* 0x000fe20000000800 */
[----:B0-----:R-:W-:Y:S01]  /*06f0*/  FADD R7, R9, R13 ;  /* 0x0000000d09077221 */ /* 0x001fe20000000000 */
[----:B------:R-:W-:Y:S01]  /*0700*/  FSETP.GEU.AND P4, PT, R11, -R27, PT ;  /* 0x8000001b0b00720b */ /* 0x000fe20003f8e000 */
[----:B-1----:R-:W0:Y:S01]  /*0710*/  LDC.64 R38, c[0x0][0x220] ;  /* 0x00008800ff267b82 */ /* 0x002e220000000a00 */
[----:B------:R-:W-:Y:S01]  /*0720*/  STS [R30+0xa00], R36 ;  /* 0x000a00241e007388 */ /* 0x000fe20000000800 */
[----:B------:R-:W-:-:S03]  /*0730*/  FADD R5, R10, R14 ;  /* 0x0000000e0a057221 */ /* 0x000fc60000000000 */
[----:B------:R-:W-:Y:S04]  /*0740*/  STS [R33+0xe00], R12 ;  /* 0x000e000c21007388 */ /* 0x000fe80000000800 */
[----:B------:R1:W-:Y:S04]  /*0750*/  STS [R29+0x300], R8 ;  /* 0x000300081d007388 */ /* 0x0003e80000000800 */
[----:B------:R-:W-:Y:S01]  /*0760*/  STS [R28+0x700], R7 ;  /* 0x000700071c007388 */ /* 0x000fe20000000800 */
[----:B-1----:R-:W-:Y:S01]  /*0770*/  LOP3.LUT R29, R31, 0x3fc, R6, 0xf8, !PT ;  /* 0x000003fc1f1d7812 */ /* 0x002fe200078ef806 */
[----:B------:R-:W-:-:S02]  /*0780*/  FADD R6, R11, R15 ;  /* 0x0000000f0b067221 */ /* 0x000fc40000000000 */
[----:B------:R-:W-:Y:S04]  /*0790*/  STS [R30+0xb00], R5 ;  /* 0x000b00051e007388 */ /* 0x000fe80000000800 */
[----:B------:R-:W-:Y:S01]  /*07a0*/  STS [R33+0xf00], R6 ;  /* 0x000f000621007388 */ /* 0x000fe20000000800 */
[----:B------:R-:W-:Y:S01]  /*07b0*/  LEA R31, R31, UR4, 0x2 ;  /* 0x000000041f1f7c11 */ /* 0x000fe2000f8e10ff */
[----:B------:R-:W-:Y:S01]  /*07c0*/  IMAD R41, R41, 0x400, R34 ;  /* 0x0000040029297824 */ /* 0x000fe200078e0222 */
[----:B------:R-:W-:Y:S01]  /*07d0*/  SEL R27, R32, RZ, P4 ;  /* 0x000000ff201b7207 */ /* 0x000fe20002000000 */
[----:B------:R-:W-:Y:S01]  /*07e0*/  BAR.SYNC.DEFER_BLOCKING 0x0 ;  /* 0x0000000000007b1d */ /* 0x000fe20000010000 */
[----:B------:R-:W-:Y:S01]  /*07f0*/  ISETP.GE.AND P4, PT, R34, 0x400, PT ;  /* 0x000004002200780c */ /* 0x000fe20003f86270 */
[----:B------:R-:W-:Y:S01]  /*0800*/  IMAD R34, R40, 0x4, R31 ;  /* 0x0000000428227824 */ /* 0x000fe200078e021f */
[----:B------:R-:W-:-:S02]  /*0810*/  LEA R32, R29, UR4, 0x2 ;  /* 0x000000041d207c11 */ /* 0x000fc4000f8e10ff */
[----:B------:R-:W-:-:S04]  /*0820*/  LOP3.LUT R35, R40, 0x400, RZ, 0xfc, !PT ;  /* 0x0000040028237812 */ /* 0x000fc800078efcff */
[----:B------:R-:W-:-:S04]  /*0830*/  SHF.R.U32.HI R35, RZ, 0x6, R35 ;  /* 0x00000006ff237819 */ /* 0x000fc80000011623 */
[----:B------:R-:W-:Y:S01]  /*0840*/  LOP3.LUT R35, R35, 0x1c, RZ, 0xc0, !PT ;  /* 0x0000001c23237812 */ /* 0x000fe200078ec0ff */
[----:B------:R-:W-:Y:S04]  /*0850*/  LDS R28, [R32] ;  /* 0x00000000201c7984 */ /* 0x000fe80000000800 */
[----:B------:R-:W-:Y:S04]  /*0860*/  LDS R29, [R34+0x4] ;  /* 0x00000400221d7984 */ /* 0x000fe80000000800 */
[----:B------:R-:W-:Y:S04]  /*0870*/  LDS R30, [R34+0x8] ;  /* 0x00000800221e7984 */ /* 0x000fe80000000800 */
[----:B------:R-:W1:Y:S01]  /*0880*/  LDS R31, [R34+0xc] ;  /* 0x00000c00221f7984 */ /* 0x000e620000000800 */
[----:B------:R-:W-:-:S04]  /*0890*/  VIADD R35, R35, UR4 ;  /* 0x0000000423237c36 */ /* 0x000fc80008000000 */
[----:B------:R-:W-:-:S05]  /*08a0*/  IMAD R44, R40, 0x4, R35 ;  /* 0x00000004282c7824 */ /* 0x000fca00078e0223 */
[----:B------:R-:W-:Y:S04]  /*08b0*/  LDS R32, [R44+0x1000] ;  /* 0x001000002c207984 */ /* 0x000fe80000000800 */
[----:B------:R-:W-:Y:S04]  /*08c0*/  LDS R33, [R44+0x1004] ;  /* 0x001004002c217984 */ /* 0x000fe80000000800 */
[----:B------:R-:W-:Y:S04]  /*08d0*/  LDS R34, [R44+0x1008] ;  /* 0x001008002c227984 */ /* 0x000fe80000000800 */
[----:B------:R-:W2:Y:S01]  /*08e0*/  LDS R35, [R44+0x100c] ;  /* 0x00100c002c237984 */ /* 0x000ea20000000800 */
[----:B0-----:R-:W-:-:S04]  /*08f0*/  IMAD.WIDE R42, R41, 0x4, R38 ;  /* 0x00000004292a7825 */ /* 0x001fc800078e0226 */
[----:B------:R-:W-:Y:S01]  /*0900*/  VIADD R45, R41, 0x1000 ;  /* 0x00001000292d7836 */ /* 0x000fe20000000000 */
[----:B-1----:R0:W-:Y:S02]  /*0910*/  @!P4 STG.E.128 desc[UR6][R42.64], R28 ;  /* 0x0000001c2a00c986 */ /* 0x0021e4000c101d06 */
[----:B0-----:R-:W-:-:S04]  /*0920*/  LOP3.LUT R28, R40, 0x800, RZ, 0xfc, !PT ;  /* 0x00000800281c7812 */ /* 0x001fc800078efcff */
[----:B------:R-:W-:Y:S01]  /*0930*/  SHF.R.U32.HI R28, RZ, 0x6, R28 ;  /* 0x00000006ff1c7819 */ /* 0x000fe2000001161c */
[----:B------:R-:W-:-:S03]  /*0940*/  VIADD R43, R41, 0x2000 ;  /* 0x00002000292b7836 */ /* 0x000fc60000000000 */
[----:B------:R-:W-:Y:S01]  /*0950*/  LOP3.LUT R28, R28, 0x2c, RZ, 0xc0, !PT ;  /* 0x0000002c1c1c7812 */ /* 0x000fe200078ec0ff */
[----:B------:R-:W-:-:S04]  /*0960*/  IMAD.WIDE R30, R45, 0x4, R38 ;  /* 0x000000042d1e7825 */ /* 0x000fc800078e0226 */
[----:B------:R-:W-:Y:S02]  /*0970*/  VIADD R41, R41, 0x3000 ;  /* 0x0000300029297836 */ /* 0x000fe40000000000 */
[----:B------:R-:W-:Y:S02]  /*0980*/  VIADD R29, R28, UR4 ;  /* 0x000000041c1d7c36 */ /* 0x000fe40008000000 */
[--C-:B------:R-:W-:Y:S01]  /*0990*/  IMAD.WIDE R42, R43, 0x4, R38.reuse ;  /* 0x000000042b2a7825 */ /* 0x100fe200078e0226 */
[----:B--2---:R0:W-:Y:S03]  /*09a0*/  @!P4 STG.E.128 desc[UR6][R30.64], R32 ;  /* 0x000000201e00c986 */ /* 0x0041e6000c101d06 */
[----:B------:R-:W-:-:S04]  /*09b0*/  IMAD.WIDE R38, R41, 0x4, R38 ;  /* 0x0000000429267825 */ /* 0x000fc800078e0226 */
[----:B------:R-:W-:-:S05]  /*09c0*/  IMAD R41, R40, 0x4, R29 ;  /* 0x0000000428297824 */ /* 0x000fca00078e021d */
[----:B------:R-:W-:Y:S04]  /*09d0*/  LDS R28, [R41+0x2000] ;  /* 0x00200000291c7984 */ /* 0x000fe80000000800 */
[----:B------:R-:W-:Y:S01]  /*09e0*/  LDS R29, [R41+0x2004] ;  /* 0x00200400291d7984 */ /* 0x000fe20000000800 */
[----:B0-----:R-:W-:-:S03]  /*09f0*/  LOP3.LUT R32, R40, 0xc00, RZ, 0xfc, !PT ;  /* 0x00000c0028207812 */ /* 0x001fc600078efcff */
[----:B------:R-:W-:Y:S01]  /*0a00*/  LDS R30, [R41+0x2008] ;  /* 0x00200800291e7984 */ /* 0x000fe20000000800 */
[----:B------:R-:W-:-:S03]  /*0a10*/  SHF.R.U32.HI R32, RZ, 0x6, R32 ;  /* 0x00000006ff207819 */ /* 0x000fc60000011620 */
[----:B------:R-:W0:Y:S01]  /*0a20*/  LDS R31, [R41+0x200c] ;  /* 0x00200c00291f7984 */ /* 0x000e220000000800 */
[----:B------:R-:W-:-:S05]  /*0a30*/  LOP3.LUT R32, R32, 0x3c, RZ, 0xc0, !PT ;  /* 0x0000003c20207812 */ /* 0x000fca00078ec0ff */
[----:B------:R-:W-:-:S04]  /*0a40*/  VIADD R33, R32, UR4 ;  /* 0x0000000420217c36 */ /* 0x000fc80008000000 */
[----:B------:R-:W-:-:S05]  /*0a50*/  IMAD R40, R40, 0x4, R33 ;  /* 0x0000000428287824 */ /* 0x000fca00078e0221 */
[----:B------:R-:W-:Y:S04]  /*0a60*/  LDS R32, [R40+0x3000] ;  /* 0x0030000028207984 */ /* 0x000fe80000000800 */
[----:B------:R-:W-:Y:S04]  /*0a70*/  LDS R33, [R40+0x3004] ;  /* 0x0030040028217984 */ /* 0x000fe80000000800 */
[----:B------:R-:W-:Y:S04]  /*0a80*/  LDS R34, [R40+0x3008] ;  /* 0x0030080028227984 */ /* 0x000fe80000000800 */
[----:B------:R-:W1:Y:S04]  /*0a90*/  LDS R35, [R40+0x300c] ;  /* 0x00300c0028237984 */ /* 0x000e680000000800 */
[----:B0-----:R0:W-:Y:S02]  /*0aa0*/  @!P4 STG.E.128 desc[UR6][R42.64], R28 ;  /* 0x0000001c2a00c986 */ /* 0x0011e4000c101d06 */
[----:B0-----:R-:W0:Y:S01]  /*0ab0*/  LDC.64 R28, c[0x0][0x228] ;  /* 0x00008a00ff1c7b82 */ /* 0x001e220000000a00 */
[----:B------:R-:W-:-:S02]  /*0ac0*/  SEL R16, R16, RZ, P6 ;  /* 0x000000ff10107207 */ /* 0x000fc40003000000 */
[----:B------:R-:W-:Y:S01]  /*0ad0*/  FSETP.GEU.AND P6, PT, R10, -R18, PT ;  /* 0x800000120a00720b */ /* 0x000fe20003fce000 */
[----:B-1----:R1:W-:Y:S01]  /*0ae0*/  @!P4 STG.E.128 desc[UR6][R38.64], R32 ;  /* 0x000000202600c986 */ /* 0x0023e2000c101d06 */
[----:B------:R-:W-:-:S04]  /*0af0*/  FSETP.GEU.AND P4, PT, R9, -R17, PT ;  /* 0x800000110900720b */ /* 0x000fc80003f8e000 */
[----:B------:R-:W-:Y:S02]  /*0b00*/  SEL R17, R37, RZ, P4 ;  /* 0x000000ff25117207 */ /* 0x000fe40002000000 */
[----:B------:R-:W-:Y:S02]  /*0b10*/  FSETP.GEU.AND P4, PT, R11, -R19, PT ;  /* 0x800000130b00720b */ /* 0x000fe40003f8e000 */
[----:B------:R-:W-:Y:S02]  /*0b20*/  SEL R18, R36, RZ, P6 ;  /* 0x000000ff24127207 */ /* 0x000fe40003000000 */
[----:B------:R-:W-:Y:S01]  /*0b30*/  SEL R19, R12, RZ, P4 ;  /* 0x000000ff0c137207 */ /* 0x000fe20002000000 */
[----:B0-----:R-:W-:-:S04]  /*0b40*/  IMAD.WIDE R30, R0, 0x4, R28 ;  /* 0x00000004001e7825 */ /* 0x001fc800078e021c */
[--C-:B-1----:R-:W-:Y:S01]  /*0b50*/  IMAD.WIDE R32, R2, 0x4, R28.reuse ;  /* 0x0000000402207825 */ /* 0x102fe200078e021c */
[----:B------:R0:W-:Y:S03]  /*0b60*/  @!P5 STG.E.128 desc[UR6][R30.64], R24 ;  /* 0x000000181e00d986 */ /* 0x0001e6000c101d06 */
[--C-:B------:R-:W-:Y:S01]  /*0b70*/  IMAD.WIDE R2, R3, 0x4, R28.reuse ;  /* 0x0000000403027825 */ /* 0x100fe200078e021c */
[----:B------:R0:W-:Y:S01]  /*0b80*/  @!P2 STG.E.128 desc[UR6][R32.64], R20 ;  /* 0x000000142000a986 */ /* 0x0001e2000c101d06 */
[----:B------:R-:W-:Y:S02]  /*0b90*/  FSETP.GEU.AND P5, PT, R9, -R13, PT ;  /* 0x8000000d0900720b */ /* 0x000fe40003fae000 */
[----:B------:R-:W-:Y:S01]  /*0ba0*/  FSETP.GEU.AND P6, PT, R10, -R14, PT ;  /* 0x8000000e0a00720b */ /* 0x000fe20003fce000 */
[----:B------:R0:W-:Y:S01]  /*0bb0*/  @!P1 STG.E.128 desc[UR6][R2.64], R16 ;  /* 0x0000001002009986 */ /* 0x0001e2000c101d06 */
[----:B------:R-:W-:Y:S01]  /*0bc0*/  FSETP.GEU.AND P2, PT, R11, -R15, PT ;  /* 0x8000000f0b00720b */ /* 0x000fe20003f4e000 */
[----:B------:R-:W-:Y:S01]  /*0bd0*/  IMAD.WIDE R28, R4, 0x4, R28 ;  /* 0x00000004041c7825 */ /* 0x000fe200078e021c */
[----:B------:R-:W-:-:S02]  /*0be0*/  SEL R8, R8, RZ, P3 ;  /* 0x000000ff08087207 */ /* 0x000fc40001800000 */
[----:B------:R-:W-:Y:S02]  /*0bf0*/  SEL R9, R7, RZ, P5 ;  /* 0x000000ff07097207 */ /* 0x000fe40002800000 */
[----:B------:R-:W-:Y:S02]  /*0c00*/  SEL R10, R5, RZ, P6 ;  /* 0x000000ff050a7207 */ /* 0x000fe40003000000 */
[----:B------:R-:W-:Y:S01]  /*0c10*/  SEL R11, R6, RZ, P2 ;  /* 0x000000ff060b7207 */ /* 0x000fe20001000000 */
[----:B0-----:R-:W-:Y:S06]  /*0c20*/  @P0 EXIT ;  /* 0x000000000000094d */ /* 0x001fec0003800000 */
[----:B------:R-:W-:Y:S01]  /*0c30*/  STG.E.128 desc[UR6][R28.64], R8 ;  /* 0x000000081c007986 */ /* 0x000fe2000c101d06 */
[----:B------:R-:W-:Y:S05]  /*0c40*/  EXIT ;  /* 0x000000000000794d */ /* 0x000fea0003800000 */
.L_x_0:
[----:B------:R-:W-:-:S00]  /*0c50*/  BRA `(.L_x_0) ;  /* 0xfffffffc00fc7947 */ /* 0x000fc0000383ffff */
[----:B------:R-:W-:-:S00]  /*0c60*/  NOP ;  /* 0x0000000000007918 */ /* 0x000fc00000000000 */
        /* <DEDUP_REMOVED lines=9> */
.L_x_1:


//--------------------- .nv.shared.triton_poi_fused_convolution_relu_6 --------------------------
	.section	.nv.shared.triton_poi_fused_convolution_relu_6,"aw",@nobits
	.sectionflags	@""
	.align	16
	.zero		1024


//--------------------- .nv.constant0.triton_poi_fused_convolution_relu_6 --------------------------
	.section	.nv.constant0.triton_poi_fused_convolution_relu_6,"a",@progbits
	.sectionflags	@""
	.align	4
.nv.constant0.triton_poi_fused_convolution_relu_6:
	.zero		568
